	.headerflags	@"EF_CUDA_TEXMODE_UNIFIED EF_CUDA_64BIT_ADDRESS EF_CUDA_SM80 EF_CUDA_VIRTUAL_SM(EF_CUDA_SM80)"
	.elftype	@"ET_EXEC"


//--------------------- .nv.info                  --------------------------
	.section	.nv.info,"",@"SHT_CUDA_INFO"
	.align	4


	//----- nvinfo : EIATTR_REGCOUNT
	.align		4
        /*0000*/ 	.byte	0x04, 0x2f
        /*0002*/ 	.short	(.L_1 - .L_0)
	.align		4
.L_0:
        /*0004*/ 	.word	index@(silu_kernel_0d1d2d)
        /*0008*/ 	.word	0x0000000a


	//----- nvinfo : EIATTR_MAX_STACK_SIZE
	.align		4
.L_1:
        /*000c*/ 	.byte	0x04, 0x23
        /*000e*/ 	.short	(.L_3 - .L_2)
	.align		4
.L_2:
        /*0010*/ 	.word	index@(silu_kernel_0d1d2d)
        /*0014*/ 	.word	0x00000000


	//----- nvinfo : EIATTR_MIN_STACK_SIZE
	.align		4
.L_3:
        /*0018*/ 	.byte	0x04, 0x12
        /*001a*/ 	.short	(.L_5 - .L_4)
	.align		4
.L_4:
        /*001c*/ 	.word	index@(silu_kernel_0d1d2d)
        /*0020*/ 	.word	0x00000000


	//----- nvinfo : EIATTR_FRAME_SIZE
	.align		4
.L_5:
        /*0024*/ 	.byte	0x04, 0x11
        /*0026*/ 	.short	(.L_7 - .L_6)
	.align		4
.L_6:
        /*0028*/ 	.word	index@(silu_kernel_0d1d2d)
        /*002c*/ 	.word	0x00000000
.L_7:


//--------------------- .nv.info.silu_kernel_0d1d2d --------------------------
	.section	.nv.info.silu_kernel_0d1d2d,"",@"SHT_CUDA_INFO"
	.align	4


	//----- nvinfo : EIATTR_CUDA_API_VERSION
	.align		4
        /*0000*/ 	.byte	0x04, 0x37
        /*0002*/ 	.short	(.L_9 - .L_8)
.L_8:
        /*0004*/ 	.word	0x00000078


	//----- nvinfo : EIATTR_SW2861232_WAR
	.align		4
.L_9:
        /*0008*/ 	.byte	0x01, 0x35
	.zero		2


	//----- nvinfo : EIATTR_PARAM_CBANK
	.align		4
        /*000c*/ 	.byte	0x04, 0x0a
        /*000e*/ 	.short	(.L_11 - .L_10)
	.align		4
.L_10:
        /*0010*/ 	.word	index@(.nv.constant0.silu_kernel_0d1d2d)
        /*0014*/ 	.short	0x0160
        /*0016*/ 	.short	0x0014


	//----- nvinfo : EIATTR_CBANK_PARAM_SIZE
	.align		4
.L_11:
        /*0018*/ 	.byte	0x03, 0x19
        /*001a*/ 	.short	0x0014


	//----- nvinfo : EIATTR_KPARAM_INFO
	.align		4
        /*001c*/ 	.byte	0x04, 0x17
        /*001e*/ 	.short	(.L_13 - .L_12)
.L_12:
        /*0020*/ 	.word	0x00000000
        /*0024*/ 	.short	0x0002
        /*0026*/ 	.short	0x0010
        /*0028*/ 	.byte	0x00, 0xf0, 0x11, 0x00


	//----- nvinfo : EIATTR_KPARAM_INFO
	.align		4
.L_13:
        /*002c*/ 	.byte	0x04, 0x17
        /*002e*/ 	.short	(.L_15 - .L_14)
.L_14:
        /*0030*/ 	.word	0x00000000
        /*0034*/ 	.short	0x0001
        /*0036*/ 	.short	0x0008
        /*0038*/ 	.byte	0x00, 0xf0, 0x21, 0x00


	//----- nvinfo : EIATTR_KPARAM_INFO
	.align		4
.L_15:
        /*003c*/ 	.byte	0x04, 0x17
        /*003e*/ 	.short	(.L_17 - .L_16)
.L_16:
        /*0040*/ 	.word	0x00000000
        /*0044*/ 	.short	0x0000
        /*0046*/ 	.short	0x0000
        /*0048*/ 	.byte	0x00, 0xf0, 0x21, 0x00


	//----- nvinfo : EIATTR_MAXREG_COUNT
	.align		4
.L_17:
        /*004c*/ 	.byte	0x03, 0x1b
        /*004e*/ 	.short	0x00ff


	//----- nvinfo : EIATTR_EXIT_INSTR_OFFSETS
	.align		4
        /*0050*/ 	.byte	0x04, 0x1c
        /*0052*/ 	.short	(.L_19 - .L_18)


	//   ....[0]....
.L_18:
        /*0054*/ 	.word	0x000001b0


	//   ....[1]....
        /*0058*/ 	.word	0x000001d0


	//----- nvinfo : EIATTR_MAX_THREADS
	.align		4
.L_19:
        /*005c*/ 	.byte	0x04, 0x05
        /*005e*/ 	.short	(.L_21 - .L_20)
.L_20:
        /*0060*/ 	.word	0x00000080
        /*0064*/ 	.word	0x00000001
        /*0068*/ 	.word	0x00000001


	//----- nvinfo : EIATTR_CRS_STACK_SIZE
	.align		4
.L_21:
        /*006c*/ 	.byte	0x04, 0x1e
        /*006e*/ 	.short	(.L_23 - .L_22)
.L_22:
        /*0070*/ 	.word	0x00000000
.L_23:


//--------------------- .nv.constant0.silu_kernel_0d1d2d --------------------------
	.section	.nv.constant0.silu_kernel_0d1d2d,"a",@progbits
	.align	4
.nv.constant0.silu_kernel_0d1d2d:
	.zero		372


//--------------------- .text.silu_kernel_0d1d2d  --------------------------
	.section	.text.silu_kernel_0d1d2d,"ax",@progbits
	.sectioninfo	@"SHI_REGISTERS=10"
	.align	128
        .global         silu_kernel_0d1d2d
        .type           silu_kernel_0d1d2d,@function
        .size           silu_kernel_0d1d2d,(.L_x_3 - silu_kernel_0d1d2d)
        .other          silu_kernel_0d1d2d,@"STO_CUDA_ENTRY STV_DEFAULT"
silu_kernel_0d1d2d:
.text.silu_kernel_0d1d2d:
[----:B------:R-:W-:-:S02]  /*0000*/  MOV R1, c[0x0][0x28] ;  /* 0x00000a0000017a02 */ /* 0x000fc40000000f00 */
[----:B------:R-:W0:Y:S01]  /*0010*/  S2R R0, SR_TID.X ;  /* 0x0000000000007919 */ /* 0x000e220000002100 */
[----:B------:R-:W-:Y:S01]  /*0020*/  ULDC.64 UR4, c[0x0][0x118] ;  /* 0x0000460000047ab9 */ /* 0x000fe20000000a00 */
[----:B------:R-:W-:Y:S01]  /*0030*/  BSSY B0, `(.L_x_0) ;  /* 0x0000009000007945 */ /* 0x000fe20003800000 */
[----:B------:R-:W-:Y:S01]  /*0040*/  HFMA2.MMA R7, -RZ, RZ, 0, 2.384185791015625e-07 ;  /* 0x00000004ff077435 */ /* 0x000fe200000001ff */
[----:B------:R-:W1:Y:S01]  /*0050*/  S2R R3, SR_CTAID.X ;  /* 0x0000000000037919 */ /* 0x000e620000002500 */
[----:B0-----:R-:W-:-:S04]  /*0060*/  LOP3.LUT R0, R0, 0x3, RZ, 0xc0, !PT ;  /* 0x0000000300007812 */ /* 0x001fc800078ec0ff */
[----:B-1----:R-:W-:-:S04]  /*0070*/  LEA R0, R3, R0, 0x2 ;  /* 0x0000000003007211 */ /* 0x002fc800078e10ff */
[----:B------:R-:W-:-:S13]  /*0080*/  ISETP.GE.AND P0, PT, R0, c[0x0][0x170], PT ;  /* 0x00005c0000007a0c */ /* 0x000fda0003f06270 */
[----:B------:R-:W-:Y:S05]  /*0090*/  @P0 BRA `(.L_x_1) ;  /* 0x0000002000000947 */ /* 0x000fea0003800000 */
[----:B------:R-:W-:-:S06]  /*00a0*/  IMAD.WIDE R2, R0, R7, c[0x0][0x160] ;  /* 0x0000580000027625 */ /* 0x000fcc00078e0207 */
[----:B------:R0:W5:Y:S02]  /*00b0*/  LDG.E R2, [R2.64] ;  /* 0x0000000402027981 */ /* 0x000164000c1e1900 */
.L_x_1:
[----:B------:R-:W-:Y:S05]  /*00c0*/  BSYNC B0 ;  /* 0x0000000000007941 */ /* 0x000fea0003800000 */
.L_x_0:
[----:B0----5:R-:W-:-:S04]  /*00d0*/  FADD R3, RZ, -R2 ;  /* 0x80000002ff037221 */ /* 0x021fc80000000000 */
[----:B------:R-:W-:-:S05]  /*00e0*/  FMUL R4, R3, 1.4426950216293334961 ;  /* 0x3fb8aa3b03047820 */ /* 0x000fca0000400000 */
[----:B------:R-:W-:-:S13]  /*00f0*/  FSETP.GEU.AND P1, PT, R4, -126, PT ;  /* 0xc2fc00000400780b */ /* 0x000fda0003f2e000 */
[----:B------:R-:W-:-:S04]  /*0100*/  @!P1 FMUL R4, R4, 0.5 ;  /* 0x3f00000004049820 */ /* 0x000fc80000400000 */
[----:B------:R-:W0:Y:S02]  /*0110*/  MUFU.EX2 R3, R4 ;  /* 0x0000000400037308 */ /* 0x000e240000000800 */
[----:B0-----:R-:W-:-:S04]  /*0120*/  @!P1 FMUL R3, R3, R3 ;  /* 0x0000000303039220 */ /* 0x001fc80000400000 */
[----:B------:R-:W-:Y:S02]  /*0130*/  FADD R5, R3, 1 ;  /* 0x3f80000003057421 */ /* 0x000fe40000000000 */
[----:B------:R-:W-:-:S03]  /*0140*/  FMUL R3, R2, 0.25 ;  /* 0x3e80000002037820 */ /* 0x000fc60000400000 */
[----:B------:R-:W-:-:S04]  /*0150*/  FSETP.GT.AND P1, PT, R5, 8.50705917302346158658e+37, PT ;  /* 0x7e8000000500780b */ /* 0x000fc80003f24000 */
[----:B------:R-:W-:Y:S01]  /*0160*/  FSEL R6, R3, R2, P1 ;  /* 0x0000000203067208 */ /* 0x000fe20000800000 */
[----:B------:R-:W-:-:S08]  /*0170*/  IMAD.WIDE R2, R0, R7, c[0x0][0x168] ;  /* 0x00005a0000027625 */ /* 0x000fd000078e0207 */
[----:B------:R-:W-:-:S06]  /*0180*/  @P1 FMUL R5, R5, 0.25 ;  /* 0x3e80000005051820 */ /* 0x000fcc0000400000 */
[----:B------:R-:W0:Y:S02]  /*0190*/  MUFU.RCP R5, R5 ;  /* 0x0000000500057308 */ /* 0x000e240000001000 */
[----:B0-----:R-:W-:Y:S01]  /*01a0*/  FMUL R7, R5, R6 ;  /* 0x0000000605077220 */ /* 0x001fe20000400000 */
[----:B------:R-:W-:Y:S06]  /*01b0*/  @P0 EXIT ;  /* 0x000000000000094d */ /* 0x000fec0003800000 */
[----:B------:R-:W-:Y:S01]  /*01c0*/  STG.E [R2.64], R7 ;  /* 0x0000000702007986 */ /* 0x000fe2000c101904 */
[----:B------:R-:W-:Y:S05]  /*01d0*/  EXIT ;  /* 0x000000000000794d */ /* 0x000fea0003800000 */
.L_x_2:
[----:B------:R-:W-:-:S00]  /*01e0*/  BRA `(.L_x_2) ;  /* 0xfffffff000007947 */ /* 0x000fc0000383ffff */
[----:B------:R-:W-:-:S00]  /*01f0*/  NOP ;  /* 0x0000000000007918 */ /* 0x000fc00000000000 */
        /* <DEDUP_REMOVED lines=8> */
.L_x_3:
